//
// Generated by NVIDIA NVVM Compiler
//
// Compiler Build ID: CL-36424714
// Cuda compilation tools, release 13.0, V13.0.88
// Based on NVVM 20.0.0
//

.version 9.0
.target sm_100
.address_size 64

	// .globl	_Z8add_vecsiPfS_S_

.visible .entry _Z8add_vecsiPfS_S_(
	.param .u32 _Z8add_vecsiPfS_S__param_0,
	.param .u64 .ptr .align 1 _Z8add_vecsiPfS_S__param_1,
	.param .u64 .ptr .align 1 _Z8add_vecsiPfS_S__param_2,
	.param .u64 .ptr .align 1 _Z8add_vecsiPfS_S__param_3
)
{
	.reg .pred 	%p<2>;
	.reg .b32 	%r<6>;
	.reg .b32 	%f<4>;
	.reg .b64 	%rd<11>;

	ld.param.u32 	%r2, [_Z8add_vecsiPfS_S__param_0];
	ld.param.u64 	%rd1, [_Z8add_vecsiPfS_S__param_1];
	ld.param.u64 	%rd2, [_Z8add_vecsiPfS_S__param_2];
	ld.param.u64 	%rd3, [_Z8add_vecsiPfS_S__param_3];
	mov.u32 	%r3, %ctaid.x;
	mov.u32 	%r4, %ntid.x;
	mov.u32 	%r5, %tid.x;
	mad.lo.s32 	%r1, %r3, %r4, %r5;
	setp.ge.s32 	%p1, %r1, %r2;
	@%p1 bra 	$L__BB0_2;
	cvta.to.global.u64 	%rd4, %rd1;
	cvta.to.global.u64 	%rd5, %rd2;
	cvta.to.global.u64 	%rd6, %rd3;
	mul.wide.s32 	%rd7, %r1, 4;
	add.s64 	%rd8, %rd4, %rd7;
	ld.global.f32 	%f1, [%rd8];
	add.s64 	%rd9, %rd5, %rd7;
	ld.global.f32 	%f2, [%rd9];
	add.f32 	%f3, %f1, %f2;
	add.s64 	%rd10, %rd6, %rd7;
	st.global.f32 	[%rd10], %f3;
$L__BB0_2:
	ret;

}


// ===== COMPILED SASS (sm_100) =====

	.target	sm_100

	.elftype	@"ET_EXEC"


//--------------------- .note.nv.tkinfo           --------------------------
	.section	.note.nv.tkinfo,"",@"SHT_NOTE"
	.sectionflags	@"SHF_NOTE_NV_TKINFO"
	.tkinfo
        /*0018*/ 	.word	0x00000002
        /*0030*/ 	.string	""
        /*0030*/ 	.string	"ptxas"
        /*0030*/ 	.string	"Cuda compilation tools, release 13.0, V13.0.88"
        /*0030*/ 	.string	"Build cuda_13.0.r13.0/compiler.36424714_0"
        /*0030*/ 	.string	"-arch sm_100 -m 64 "



//--------------------- .note.nv.cuinfo           --------------------------
	.section	.note.nv.cuinfo,"",@"SHT_NOTE"
	.sectionflags	@"SHF_NOTE_NV_CUINFO"
        /*0018*/ 	.short	0x0002
        /*001a*/ 	.short	0x0064
        /*001c*/ 	.short	0x0082
	.zero		2


//--------------------- .nv.info                  --------------------------
	.section	.nv.info,"",@"SHT_CUDA_INFO"
	.align	4


	//----- nvinfo : EIATTR_REGCOUNT
	.align		4
        /*0000*/ 	.byte	0x04, 0x2f
        /*0002*/ 	.short	(.L_1 - .L_0)
	.align		4
.L_0:
        /*0004*/ 	.word	index@(_Z8add_vecsiPfS_S_)
        /*0008*/ 	.word	0x0000000c


	//----- nvinfo : EIATTR_FRAME_SIZE
	.align		4
.L_1:
        /*000c*/ 	.byte	0x04, 0x11
        /*000e*/ 	.short	(.L_3 - .L_2)
	.align		4
.L_2:
        /*0010*/ 	.word	index@(_Z8add_vecsiPfS_S_)
        /*0014*/ 	.word	0x00000000


	//----- nvinfo : EIATTR_MIN_STACK_SIZE
	.align		4
.L_3:
        /*0018*/ 	.byte	0x04, 0x12
        /*001a*/ 	.short	(.L_5 - .L_4)
	.align		4
.L_4:
        /*001c*/ 	.word	index@(_Z8add_vecsiPfS_S_)
        /*0020*/ 	.word	0x00000000
.L_5:


//--------------------- .nv.compat                --------------------------
	.section	.nv.compat,"",@"SHT_CUDA_COMPAT_INFO"
	.align	4
        /*0000*/ 	.byte	0x02, 0x09, 0x00, 0x00, 0x02, 0x02, 0x01, 0x00, 0x02, 0x05, 0x05, 0x00, 0x03, 0x07, 0x01, 0x01
        /*0010*/ 	.byte	0x02, 0x03, 0x00, 0x00, 0x02, 0x06, 0x01, 0x00, 0x04, 0x0b, 0x08, 0x00, 0x09, 0x00, 0x00, 0x00
        /*0020*/ 	.byte	0x00, 0x00, 0x00, 0x00


//--------------------- .nv.info._Z8add_vecsiPfS_S_ --------------------------
	.section	.nv.info._Z8add_vecsiPfS_S_,"",@"SHT_CUDA_INFO"
	.sectionflags	@""
	.align	4


	//----- nvinfo : EIATTR_CUDA_API_VERSION
	.align		4
        /*0000*/ 	.byte	0x04, 0x37
        /*0002*/ 	.short	(.L_7 - .L_6)
.L_6:
        /*0004*/ 	.word	0x00000082


	//----- nvinfo : EIATTR_KPARAM_INFO
	.align		4
.L_7:
        /*0008*/ 	.byte	0x04, 0x17
        /*000a*/ 	.short	(.L_9 - .L_8)
.L_8:
        /*000c*/ 	.word	0x00000000
        /*0010*/ 	.short	0x0003
        /*0012*/ 	.short	0x0018
        /*0014*/ 	.byte	0x00, 0xf5, 0x21, 0x00


	//----- nvinfo : EIATTR_KPARAM_INFO
	.align		4
.L_9:
        /*0018*/ 	.byte	0x04, 0x17
        /*001a*/ 	.short	(.L_11 - .L_10)
.L_10:
        /*001c*/ 	.word	0x00000000
        /*0020*/ 	.short	0x0002
        /*0022*/ 	.short	0x0010
        /*0024*/ 	.byte	0x00, 0xf5, 0x21, 0x00


	//----- nvinfo : EIATTR_KPARAM_INFO
	.align		4
.L_11:
        /*0028*/ 	.byte	0x04, 0x17
        /*002a*/ 	.short	(.L_13 - .L_12)
.L_12:
        /*002c*/ 	.word	0x00000000
        /*0030*/ 	.short	0x0001
        /*0032*/ 	.short	0x0008
        /*0034*/ 	.byte	0x00, 0xf5, 0x21, 0x00


	//----- nvinfo : EIATTR_KPARAM_INFO
	.align		4
.L_13:
        /*0038*/ 	.byte	0x04, 0x17
        /*003a*/ 	.short	(.L_15 - .L_14)
.L_14:
        /*003c*/ 	.word	0x00000000
        /*0040*/ 	.short	0x0000
        /*0042*/ 	.short	0x0000
        /*0044*/ 	.byte	0x00, 0xf0, 0x11, 0x00


	//----- nvinfo : EIATTR_SPARSE_MMA_MASK
	.align		4
.L_15:
        /*0048*/ 	.byte	0x03, 0x50
        /*004a*/ 	.short	0x0000


	//----- nvinfo : EIATTR_MAXREG_COUNT
	.align		4
        /*004c*/ 	.byte	0x03, 0x1b
        /*004e*/ 	.short	0x00ff


	//----- nvinfo : EIATTR_MERCURY_ISA_VERSION
	.align		4
        /*0050*/ 	.byte	0x03, 0x5f
        /*0052*/ 	.short	0x0101


	//----- nvinfo : EIATTR_VRC_CTA_INIT_COUNT
	.align		4
        /*0054*/ 	.byte	0x02, 0x4a
	.zero		1
	.zero		1


	//----- nvinfo : EIATTR_EXIT_INSTR_OFFSETS
	.align		4
        /*0058*/ 	.byte	0x04, 0x1c
        /*005a*/ 	.short	(.L_17 - .L_16)


	//   ....[0]....
.L_16:
        /*005c*/ 	.word	0x00000070


	//   ....[1]....
        /*0060*/ 	.word	0x00000130


	//----- nvinfo : EIATTR_CBANK_PARAM_SIZE
	.align		4
.L_17:
        /*0064*/ 	.byte	0x03, 0x19
        /*0066*/ 	.short	0x0020


	//----- nvinfo : EIATTR_PARAM_CBANK
	.align		4
        /*0068*/ 	.byte	0x04, 0x0a
        /*006a*/ 	.short	(.L_19 - .L_18)
	.align		4
.L_18:
        /*006c*/ 	.word	index@(.nv.constant0._Z8add_vecsiPfS_S_)
        /*0070*/ 	.short	0x0380
        /*0072*/ 	.short	0x0020


	//----- nvinfo : EIATTR_SW_WAR
	.align		4
.L_19:
        /*0074*/ 	.byte	0x04, 0x36
        /*0076*/ 	.short	(.L_21 - .L_20)
.L_20:
        /*0078*/ 	.word	0x00000008
.L_21:


//--------------------- .nv.callgraph             --------------------------
	.section	.nv.callgraph,"",@"SHT_CUDA_CALLGRAPH"
	.align	4
	.sectionentsize	8
	.align		4
        /*0000*/ 	.word	0x00000000
	.align		4
        /*0004*/ 	.word	0xffffffff
	.align		4
        /*0008*/ 	.word	0x00000000
	.align		4
        /*000c*/ 	.word	0xfffffffe
	.align		4
        /*0010*/ 	.word	0x00000000
	.align		4
        /*0014*/ 	.word	0xfffffffd
	.align		4
        /*0018*/ 	.word	0x00000000
	.align		4
        /*001c*/ 	.word	0xfffffffc


//--------------------- .text._Z8add_vecsiPfS_S_  --------------------------
	.section	.text._Z8add_vecsiPfS_S_,"ax",@progbits
	.align	128
        .global         _Z8add_vecsiPfS_S_
        .type           _Z8add_vecsiPfS_S_,@function
        .size           _Z8add_vecsiPfS_S_,(.L_x_1 - _Z8add_vecsiPfS_S_)
        .other          _Z8add_vecsiPfS_S_,@"STO_CUDA_ENTRY STV_DEFAULT"
_Z8add_vecsiPfS_S_:
.text._Z8add_vecsiPfS_S_:
[----:B------:R-:W-:Y:S01]  /*0000*/  LDC R1, c[0x0][0x37c] ;  /* 0x0000df00ff017b82 */ /* 0x000fe20000000800 */
[----:B------:R-:W0:Y:S07]  /*0010*/  S2R R0, SR_TID.X ;  /* 0x0000000000007919 */ /* 0x000e2e0000002100 */
[----:B------:R-:W0:Y:S01]  /*0020*/  S2UR UR4, SR_CTAID.X ;  /* 0x00000000000479c3 */ /* 0x000e220000002500 */
[----:B------:R-:W1:Y:S07]  /*0030*/  LDCU UR5, c[0x0][0x380] ;  /* 0x00007000ff0577ac */ /* 0x000e6e0008000800 */
[----:B------:R-:W0:Y:S02]  /*0040*/  LDC R9, c[0x0][0x360] ;  /* 0x0000d800ff097b82 */ /* 0x000e240000000800 */
[----:B0-----:R-:W-:-:S05]  /*0050*/  IMAD R9, R9, UR4, R0 ;  /* 0x0000000409097c24 */ /* 0x001fca000f8e0200 */
[----:B-1----:R-:W-:-:S13]  /*0060*/  ISETP.GE.AND P0, PT, R9, UR5, PT ;  /* 0x0000000509007c0c */ /* 0x002fda000bf06270 */
[----:B------:R-:W-:Y:S05]  /*0070*/  @P0 EXIT ;  /* 0x000000000000094d */ /* 0x000fea0003800000 */
[----:B------:R-:W0:Y:S01]  /*0080*/  LDC.64 R2, c[0x0][0x388] ;  /* 0x0000e200ff027b82 */ /* 0x000e220000000a00 */
[----:B------:R-:W1:Y:S07]  /*0090*/  LDCU.64 UR4, c[0x0][0x358] ;  /* 0x00006b00ff0477ac */ /* 0x000e6e0008000a00 */
[----:B------:R-:W2:Y:S08]  /*00a0*/  LDC.64 R4, c[0x0][0x390] ;  /* 0x0000e400ff047b82 */ /* 0x000eb00000000a00 */
[----:B------:R-:W3:Y:S01]  /*00b0*/  LDC.64 R6, c[0x0][0x398] ;  /* 0x0000e600ff067b82 */ /* 0x000ee20000000a00 */
[----:B0-----:R-:W-:-:S06]  /*00c0*/  IMAD.WIDE R2, R9, 0x4, R2 ;  /* 0x0000000409027825 */ /* 0x001fcc00078e0202 */
[----:B-1----:R-:W4:Y:S01]  /*00d0*/  LDG.E R2, desc[UR4][R2.64] ;  /* 0x0000000402027981 */ /* 0x002f22000c1e1900 */
[----:B--2---:R-:W-:-:S06]  /*00e0*/  IMAD.WIDE R4, R9, 0x4, R4 ;  /* 0x0000000409047825 */ /* 0x004fcc00078e0204 */
[----:B------:R-:W4:Y:S01]  /*00f0*/  LDG.E R5, desc[UR4][R4.64] ;  /* 0x0000000404057981 */ /* 0x000f22000c1e1900 */
[----:B---3--:R-:W-:-:S04]  /*0100*/  IMAD.WIDE R6, R9, 0x4, R6 ;  /* 0x0000000409067825 */ /* 0x008fc800078e0206 */
[----:B----4-:R-:W-:-:S05]  /*0110*/  FADD R9, R2, R5 ;  /* 0x0000000502097221 */ /* 0x010fca0000000000 */
[----:B------:R-:W-:Y:S01]  /*0120*/  STG.E desc[UR4][R6.64], R9 ;  /* 0x0000000906007986 */ /* 0x000fe2000c101904 */
[----:B------:R-:W-:Y:S05]  /*0130*/  EXIT ;  /* 0x000000000000794d */ /* 0x000fea0003800000 */
.L_x_0:
[----:B------:R-:W-:-:S00]  /*0140*/  BRA `(.L_x_0) ;  /* 0xfffffffc00fc7947 */ /* 0x000fc0000383ffff */
[----:B------:R-:W-:-:S00]  /*0150*/  NOP ;  /* 0x0000000000007918 */ /* 0x000fc00000000000 */
        /* <DEDUP_REMOVED lines=10> */
.L_x_1:


//--------------------- .nv.shared.reserved.0     --------------------------
	.section	.nv.shared.reserved.0,"aw",@nobits
	.weak		__nv_reservedSMEM_offset_0_alias
	.size		__nv_reservedSMEM_offset_0_alias, 0, 64
	.other		__nv_reservedSMEM_offset_0_alias,@"STO_CUDA_RESERVED_SHARED STV_DEFAULT"
__nv_reservedSMEM_offset_0_alias:
	.zero		0
	.zero		64


//--------------------- .nv.constant0._Z8add_vecsiPfS_S_ --------------------------
	.section	.nv.constant0._Z8add_vecsiPfS_S_,"a",@progbits
	.sectionflags	@""
	.align	4
.nv.constant0._Z8add_vecsiPfS_S_:
	.zero		928


//--------------------- SYMBOLS --------------------------

	.type		.nv.reservedSmem.offset0,@object
	.size		.nv.reservedSmem.offset0,0x4
